	.headerflags	@"EF_CUDA_TEXMODE_UNIFIED EF_CUDA_64BIT_ADDRESS EF_CUDA_ACCELERATORS EF_CUDA_SM90 EF_CUDA_VIRTUAL_SM(EF_CUDA_SM90)"
	.elftype	@"ET_EXEC"


//--------------------- .nv.info                  --------------------------
	.section	.nv.info,"",@"SHT_CUDA_INFO"
	.align	4


	//----- nvinfo : EIATTR_REGCOUNT
	.align		4
        /*0000*/ 	.byte	0x04, 0x2f
        /*0002*/ 	.short	(.L_2 - .L_1)
	.align		4
.L_1:
        /*0004*/ 	.word	index@(triton_per_fused_native_group_norm_1)
        /*0008*/ 	.word	0x00000012


	//----- nvinfo : EIATTR_MIN_STACK_SIZE
	.align		4
.L_2:
        /*000c*/ 	.byte	0x04, 0x12
        /*000e*/ 	.short	(.L_4 - .L_3)
	.align		4
.L_3:
        /*0010*/ 	.word	index@(triton_per_fused_native_group_norm_1)
        /*0014*/ 	.word	0x00000000


	//----- nvinfo : EIATTR_FRAME_SIZE
	.align		4
.L_4:
        /*0018*/ 	.byte	0x04, 0x11
        /*001a*/ 	.short	(.L_6 - .L_5)
	.align		4
.L_5:
        /*001c*/ 	.word	index@(triton_per_fused_native_group_norm_1)
        /*0020*/ 	.word	0x00000000


	//----- nvinfo : EIATTR_MIN_STACK_SIZE
	.align		4
.L_6:
        /*0024*/ 	.byte	0x04, 0x12
        /*0026*/ 	.short	(.L_8 - .L_7)
	.align		4
.L_7:
        /*0028*/ 	.word	index@(triton_per_fused_native_group_norm_1)
        /*002c*/ 	.word	0x00000000
.L_8:


//--------------------- .nv.info.triton_per_fused_native_group_norm_1 --------------------------
	.section	.nv.info.triton_per_fused_native_group_norm_1,"",@"SHT_CUDA_INFO"
	.sectionflags	@""
	.align	4


	//----- nvinfo : EIATTR_CUDA_API_VERSION
	.align		4
        /*0000*/ 	.byte	0x04, 0x37
        /*0002*/ 	.short	(.L_10 - .L_9)
.L_9:
        /*0004*/ 	.word	0x0000007c


	//----- nvinfo : EIATTR_KPARAM_INFO
	.align		4
.L_10:
        /*0008*/ 	.byte	0x04, 0x17
        /*000a*/ 	.short	(.L_12 - .L_11)
.L_11:
        /*000c*/ 	.word	0x00000000
        /*0010*/ 	.short	0x0006
        /*0012*/ 	.short	0x002c
        /*0014*/ 	.byte	0x00, 0xf0, 0x11, 0x00


	//----- nvinfo : EIATTR_KPARAM_INFO
	.align		4
.L_12:
        /*0018*/ 	.byte	0x04, 0x17
        /*001a*/ 	.short	(.L_14 - .L_13)
.L_13:
        /*001c*/ 	.word	0x00000000
        /*0020*/ 	.short	0x0005
        /*0022*/ 	.short	0x0028
        /*0024*/ 	.byte	0x00, 0xf0, 0x11, 0x00


	//----- nvinfo : EIATTR_KPARAM_INFO
	.align		4
.L_14:
        /*0028*/ 	.byte	0x04, 0x17
        /*002a*/ 	.short	(.L_16 - .L_15)
.L_15:
        /*002c*/ 	.word	0x00000000
        /*0030*/ 	.short	0x0004
        /*0032*/ 	.short	0x0020
        /*0034*/ 	.byte	0x00, 0xf4, 0x21, 0x00


	//----- nvinfo : EIATTR_KPARAM_INFO
	.align		4
.L_16:
        /*0038*/ 	.byte	0x04, 0x17
        /*003a*/ 	.short	(.L_18 - .L_17)
.L_17:
        /*003c*/ 	.word	0x00000000
        /*0040*/ 	.short	0x0003
        /*0042*/ 	.short	0x0018
        /*0044*/ 	.byte	0x00, 0xf4, 0x21, 0x00


	//----- nvinfo : EIATTR_KPARAM_INFO
	.align		4
.L_18:
        /*0048*/ 	.byte	0x04, 0x17
        /*004a*/ 	.short	(.L_20 - .L_19)
.L_19:
        /*004c*/ 	.word	0x00000000
        /*0050*/ 	.short	0x0002
        /*0052*/ 	.short	0x0010
        /*0054*/ 	.byte	0x00, 0xf4, 0x21, 0x00


	//----- nvinfo : EIATTR_KPARAM_INFO
	.align		4
.L_20:
        /*0058*/ 	.byte	0x04, 0x17
        /*005a*/ 	.short	(.L_22 - .L_21)
.L_21:
        /*005c*/ 	.word	0x00000000
        /*0060*/ 	.short	0x0001
        /*0062*/ 	.short	0x0008
        /*0064*/ 	.byte	0x00, 0xf4, 0x21, 0x00


	//----- nvinfo : EIATTR_KPARAM_INFO
	.align		4
.L_22:
        /*0068*/ 	.byte	0x04, 0x17
        /*006a*/ 	.short	(.L_24 - .L_23)
.L_23:
        /*006c*/ 	.word	0x00000000
        /*0070*/ 	.short	0x0000
        /*0072*/ 	.short	0x0000
        /*0074*/ 	.byte	0x00, 0xf4, 0x21, 0x00


	//----- nvinfo : EIATTR_SPARSE_MMA_MASK
	.align		4
.L_24:
        /*0078*/ 	.byte	0x03, 0x50
        /*007a*/ 	.short	0x0000


	//----- nvinfo : EIATTR_MAXREG_COUNT
	.align		4
        /*007c*/ 	.byte	0x03, 0x1b
        /*007e*/ 	.short	0x00ff


	//----- nvinfo : EIATTR_COOP_GROUP_MASK_REGIDS
	.align		4
        /*0080*/ 	.byte	0x04, 0x29
        /*0082*/ 	.short	(.L_26 - .L_25)


	//   ....[0]....
.L_25:
        /*0084*/ 	.word	0xffffffff


	//   ....[1]....
        /*0088*/ 	.word	0xffffffff


	//   ....[2]....
        /*008c*/ 	.word	0xffffffff


	//----- nvinfo : EIATTR_COOP_GROUP_INSTR_OFFSETS
	.align		4
.L_26:
        /*0090*/ 	.byte	0x04, 0x28
        /*0092*/ 	.short	(.L_28 - .L_27)


	//   ....[0]....
.L_27:
        /*0094*/ 	.word	0x000001e0


	//   ....[1]....
        /*0098*/ 	.word	0x00000220


	//   ....[2]....
        /*009c*/ 	.word	0x00000250


	//----- nvinfo : EIATTR_EXIT_INSTR_OFFSETS
	.align		4
.L_28:
        /*00a0*/ 	.byte	0x04, 0x1c
        /*00a2*/ 	.short	(.L_30 - .L_29)


	//   ....[0]....
.L_29:
        /*00a4*/ 	.word	0x000004a0


	//   ....[1]....
        /*00a8*/ 	.word	0x000004c0


	//----- nvinfo : EIATTR_REQNTID
	.align		4
.L_30:
        /*00ac*/ 	.byte	0x04, 0x10
        /*00ae*/ 	.short	(.L_32 - .L_31)
.L_31:
        /*00b0*/ 	.word	0x00000040
        /*00b4*/ 	.word	0x00000001
        /*00b8*/ 	.word	0x00000001


	//----- nvinfo : EIATTR_CBANK_PARAM_SIZE
	.align		4
.L_32:
        /*00bc*/ 	.byte	0x03, 0x19
        /*00be*/ 	.short	0x0030


	//----- nvinfo : EIATTR_PARAM_CBANK
	.align		4
        /*00c0*/ 	.byte	0x04, 0x0a
        /*00c2*/ 	.short	(.L_34 - .L_33)
	.align		4
.L_33:
        /*00c4*/ 	.word	index@(.nv.constant0.triton_per_fused_native_group_norm_1)
        /*00c8*/ 	.short	0x0210
        /*00ca*/ 	.short	0x0030


	//----- nvinfo : EIATTR_SW_WAR
	.align		4
.L_34:
        /*00cc*/ 	.byte	0x04, 0x36
        /*00ce*/ 	.short	(.L_36 - .L_35)
.L_35:
        /*00d0*/ 	.word	0x00000008
.L_36:


//--------------------- .nv.callgraph             --------------------------
	.section	.nv.callgraph,"",@"SHT_CUDA_CALLGRAPH"
	.align	4
	.sectionentsize	8
	.align		4
        /*0000*/ 	.word	0x00000000
	.align		4
        /*0004*/ 	.word	0xffffffff
	.align		4
        /*0008*/ 	.word	0x00000000
	.align		4
        /*000c*/ 	.word	0xfffffffe
	.align		4
        /*0010*/ 	.word	0x00000000
	.align		4
        /*0014*/ 	.word	0xfffffffd
	.align		4
        /*0018*/ 	.word	0x00000000
	.align		4
        /*001c*/ 	.word	0xfffffffc


//--------------------- .nv.constant4             --------------------------
	.section	.nv.constant4,"a",@progbits
	.align	8
	.align		8
.nv.constant4:
        /*0000*/ 	.dword	_$_str


//--------------------- .text.triton_per_fused_native_group_norm_1 --------------------------
	.section	.text.triton_per_fused_native_group_norm_1,"ax",@progbits
	.sectionflags	@"SHF_BARRIERS=1"
	.align	128
        .global         triton_per_fused_native_group_norm_1
        .type           triton_per_fused_native_group_norm_1,@function
        .size           triton_per_fused_native_group_norm_1,(.L_x_1 - triton_per_fused_native_group_norm_1)
        .other          triton_per_fused_native_group_norm_1,@"STO_CUDA_ENTRY STV_DEFAULT"
triton_per_fused_native_group_norm_1:
.text.triton_per_fused_native_group_norm_1:
[----:B------:R-:W0:Y:S02]  /*0000*/  LDC R1, c[0x0][0x28] ;  /* 0x00000a00ff017b82 */ /* 0x000e240000000800 */
[----:B------:R-:W1:Y:S01]  /*0010*/  S2R R0, SR_TID.X ;  /* 0x0000000000007919 */ /* 0x000e620000002100 */
[----:B------:R-:W2:Y:S01]  /*0020*/  LDC.64 R8, c[0x0][0x228] ;  /* 0x00008a00ff087b82 */ /* 0x000ea20000000a00 */
[----:B------:R-:W-:Y:S01]  /*0030*/  HFMA2.MMA R12, -RZ, RZ, 0, 0 ;  /* 0x00000000ff0c7435 */ /* 0x000fe200000001ff */
[----:B------:R-:W-:Y:S01]  /*0040*/  ULDC.64 UR6, c[0x0][0x208] ;  /* 0x0000820000067ab9 */ /* 0x000fe20000000a00 */
[----:B------:R-:W3:Y:S05]  /*0050*/  S2R R3, SR_CTAID.X ;  /* 0x0000000000037919 */ /* 0x000eea0000002500 */
[----:B------:R-:W4:Y:S01]  /*0060*/  LDC.64 R6, c[0x0][0x220] ;  /* 0x00008800ff067b82 */ /* 0x000f220000000a00 */
[----:B-1----:R-:W-:-:S02]  /*0070*/  SHF.R.U32.HI R2, RZ, 0x1, R0 ;  /* 0x00000001ff027819 */ /* 0x002fc40000011600 */
[----:B------:R-:W-:Y:S01]  /*0080*/  LOP3.LUT R4, R0, 0x1, RZ, 0xc0, !PT ;  /* 0x0000000100047812 */ /* 0x000fe200078ec0ff */
[----:B---3--:R-:W-:Y:S01]  /*0090*/  IMAD.SHL.U32 R3, R3, 0x20, RZ ;  /* 0x0000002003037824 */ /* 0x008fe200078e00ff */
[----:B------:R-:W-:-:S04]  /*00a0*/  SGXT.U32 R2, R2, 0x5 ;  /* 0x000000050202781a */ /* 0x000fc80000000000 */
[----:B------:R-:W-:-:S04]  /*00b0*/  LOP3.LUT R5, R3, R2, RZ, 0xfc, !PT ;  /* 0x0000000203057212 */ /* 0x000fc800078efcff */
[C---:B------:R-:W-:Y:S01]  /*00c0*/  ISETP.GE.AND P1, PT, R5.reuse, 0x80, PT ;  /* 0x000000800500780c */ /* 0x040fe20003f26270 */
[----:B------:R-:W-:Y:S02]  /*00d0*/  IMAD R11, R5, 0x2, R4 ;  /* 0x00000002050b7824 */ /* 0x000fe400078e0204 */
[----:B------:R-:W1:Y:S02]  /*00e0*/  LDC.64 R4, c[0x0][0x218] ;  /* 0x00008600ff047b82 */ /* 0x000e640000000a00 */
[----:B--2---:R-:W-:-:S08]  /*00f0*/  IMAD.WIDE R8, R11, 0x4, R8 ;  /* 0x000000040b087825 */ /* 0x004fd000078e0208 */
[----:B------:R-:W2:Y:S01]  /*0100*/  @!P1 LDG.E R12, desc[UR6][R8.64] ;  /* 0x00000006080c9981 */ /* 0x000ea2000c1e1900 */
[----:B------:R-:W-:Y:S02]  /*0110*/  IMAD.MOV.U32 R10, RZ, RZ, RZ ;  /* 0x000000ffff0a7224 */ /* 0x000fe400078e00ff */
[----:B-1----:R-:W-:-:S05]  /*0120*/  IMAD.WIDE R4, R11, 0x4, R4 ;  /* 0x000000040b047825 */ /* 0x002fca00078e0204 */
[----:B------:R-:W3:Y:S01]  /*0130*/  @!P1 LDG.E R10, desc[UR6][R4.64] ;  /* 0x00000006040a9981 */ /* 0x000ee2000c1e1900 */
[----:B----4-:R-:W-:Y:S01]  /*0140*/  IMAD.WIDE R6, R11, 0x4, R6 ;  /* 0x000000040b067825 */ /* 0x010fe200078e0206 */
[----:B------:R-:W-:-:S06]  /*0150*/  MOV R11, RZ ;  /* 0x000000ff000b7202 */ /* 0x000fcc0000000f00 */
[----:B------:R-:W4:Y:S01]  /*0160*/  @!P1 LDG.E R11, desc[UR6][R6.64] ;  /* 0x00000006060b9981 */ /* 0x000f22000c1e1900 */
[----:B------:R-:W1:Y:S01]  /*0170*/  S2UR UR5, SR_CgaCtaId ;  /* 0x00000000000579c3 */ /* 0x000e620000008800 */
[----:B------:R-:W-:Y:S01]  /*0180*/  UMOV UR4, 0x400 ;  /* 0x0000040000047882 */ /* 0x000fe20000000000 */
[----:B------:R-:W-:Y:S01]  /*0190*/  LOP3.LUT R15, R3, 0x1f, R0, 0xf8, !PT ;  /* 0x0000001f030f7812 */ /* 0x000fe200078ef800 */
[----:B-1----:R-:W-:-:S06]  /*01a0*/  UPRMT UR4, UR5, 0x654, UR4 ;  /* 0x0000065405047896 */ /* 0x002fcc0008000004 */
[----:B------:R-:W-:Y:S02]  /*01b0*/  LEA R2, R2, UR4, 0x2 ;  /* 0x0000000402027c11 */ /* 0x000fe4000f8e10ff */
[----:B--2---:R-:W-:-:S04]  /*01c0*/  SEL R12, R12, RZ, !P1 ;  /* 0x000000ff0c0c7207 */ /* 0x004fc80004800000 */
[----:B------:R-:W-:-:S05]  /*01d0*/  FSEL R12, R12, RZ, !P1 ;  /* 0x000000ff0c0c7208 */ /* 0x000fca0004800000 */
[----:B------:R-:W1:Y:S01]  /*01e0*/  SHFL.BFLY PT, R9, R12, 0x1, 0x1f ;  /* 0x0c201f000c097f89 */ /* 0x000e6200000e0000 */
[----:B---3--:R-:W-:-:S04]  /*01f0*/  SEL R10, R10, RZ, !P1 ;  /* 0x000000ff0a0a7207 */ /* 0x008fc80004800000 */
[----:B------:R-:W-:Y:S02]  /*0200*/  FSEL R5, R10, RZ, !P1 ;  /* 0x000000ff0a057208 */ /* 0x000fe40004800000 */
[----:B----4-:R-:W-:-:S03]  /*0210*/  SEL R4, R11, RZ, !P1 ;  /* 0x000000ff0b047207 */ /* 0x010fc60004800000 */
[----:B------:R-:W2:Y:S01]  /*0220*/  SHFL.BFLY PT, R8, R5, 0x1, 0x1f ;  /* 0x0c201f0005087f89 */ /* 0x000ea200000e0000 */
[----:B------:R-:W-:Y:S01]  /*0230*/  FSEL R4, R4, RZ, !P1 ;  /* 0x000000ff04047208 */ /* 0x000fe20004800000 */
[----:B-1----:R-:W-:-:S04]  /*0240*/  FADD R13, R12, R9 ;  /* 0x000000090c0d7221 */ /* 0x002fc80000000000 */
[----:B------:R-:W1:Y:S01]  /*0250*/  SHFL.BFLY PT, R7, R4, 0x1, 0x1f ;  /* 0x0c201f0004077f89 */ /* 0x000e6200000e0000 */
[C---:B------:R-:W-:Y:S02]  /*0260*/  FSETP.GT.AND P0, PT, |R13|.reuse, 8.50705917302346158658e+37, PT ;  /* 0x7e8000000d00780b */ /* 0x040fe40003f04200 */
[C---:B------:R-:W-:Y:S02]  /*0270*/  FSETP.GEU.AND P3, PT, |R13|.reuse, 1.175494350822287508e-38, PT ;  /* 0x008000000d00780b */ /* 0x040fe40003f6e200 */
[----:B------:R-:W-:-:S09]  /*0280*/  FSETP.NEU.AND P2, PT, R13, RZ, PT ;  /* 0x000000ff0d00720b */ /* 0x000fd20003f4d000 */
[----:B------:R-:W-:Y:S01]  /*0290*/  @P0 FMUL R13, R13, 0.25 ;  /* 0x3e8000000d0d0820 */ /* 0x000fe20000400000 */
[----:B------:R-:W-:Y:S01]  /*02a0*/  @P0 FMUL R9, R9, 0.25 ;  /* 0x3e80000009090820 */ /* 0x000fe20000400000 */
[----:B--2---:R-:W-:Y:S01]  /*02b0*/  FADD R8, -R5, R8 ;  /* 0x0000000805087221 */ /* 0x004fe20000000100 */
[----:B------:R-:W-:Y:S01]  /*02c0*/  LOP3.LUT P0, RZ, R0, 0x20, RZ, 0xc0, !PT ;  /* 0x0000002000ff7812 */ /* 0x000fe2000780c0ff */
[----:B------:R-:W-:Y:S01]  /*02d0*/  @!P3 FMUL R13, R13, 16777216 ;  /* 0x4b8000000d0db820 */ /* 0x000fe20000400000 */
[----:B------:R-:W-:Y:S02]  /*02e0*/  @!P3 FMUL R9, R9, 16777216 ;  /* 0x4b8000000909b820 */ /* 0x000fe40000400000 */
[----:B------:R-:W-:Y:S01]  /*02f0*/  ISETP.LT.AND P0, PT, R15, 0x80, !P0 ;  /* 0x000000800f00780c */ /* 0x000fe20004701270 */
[----:B------:R2:W3:Y:S01]  /*0300*/  MUFU.RCP R6, R13 ;  /* 0x0000000d00067308 */ /* 0x0004e20000001000 */
[----:B-1----:R-:W-:Y:S01]  /*0310*/  FADD R7, R4, R7 ;  /* 0x0000000704077221 */ /* 0x002fe20000000000 */
[----:B------:R-:W-:-:S04]  /*0320*/  LOP3.LUT R4, R0, 0x1f, RZ, 0xc0, !PT ;  /* 0x0000001f00047812 */ /* 0x000fc800078ec0ff */
[----:B------:R-:W-:Y:S01]  /*0330*/  LEA R10, R4, UR4, 0x2 ;  /* 0x00000004040a7c11 */ /* 0x000fe2000f8e10ff */
[----:B--2---:R-:W-:Y:S02]  /*0340*/  IMAD.MOV.U32 R13, RZ, RZ, 0x38800000 ;  /* 0x38800000ff0d7424 */ /* 0x004fe400078e00ff */
[----:B---3--:R-:W-:Y:S01]  /*0350*/  FMUL R6, R6, R9 ;  /* 0x0000000906067220 */ /* 0x008fe20000400000 */
[----:B------:R-:W-:-:S04]  /*0360*/  FMUL R9, R8, R8 ;  /* 0x0000000808097220 */ /* 0x000fc80000400000 */
[----:B------:R-:W-:Y:S01]  /*0370*/  FSEL R6, R6, RZ, P2 ;  /* 0x000000ff06067208 */ /* 0x000fe20001000000 */
[----:B------:R-:W-:-:S04]  /*0380*/  FMUL R9, R12, R9 ;  /* 0x000000090c097220 */ /* 0x000fc80000400000 */
[----:B------:R-:W-:Y:S01]  /*0390*/  FFMA R8, R8, R6, R5 ;  /* 0x0000000608087223 */ /* 0x000fe20000000005 */
[----:B------:R-:W-:Y:S01]  /*03a0*/  FFMA R9, R6, R9, R7 ;  /* 0x0000000906097223 */ /* 0x000fe20000000007 */
[----:B------:R-:W1:Y:S03]  /*03b0*/  LDC.64 R4, c[0x0][0x210] ;  /* 0x00008400ff047b82 */ /* 0x000e660000000a00 */
[----:B------:R-:W-:Y:S05]  /*03c0*/  STS [R2], R8 ;  /* 0x0000000802007388 */ /* 0x000fea0000000800 */
[----:B------:R-:W-:Y:S08]  /*03d0*/  BAR.SYNC.DEFER_BLOCKING 0x0 ;  /* 0x0000000000007b1d */ /* 0x000ff00000010000 */
[----:B------:R-:W2:Y:S01]  /*03e0*/  LDC.64 R6, c[0x0][0x230] ;  /* 0x00008c00ff067b82 */ /* 0x000ea20000000a00 */
[----:B------:R-:W-:Y:S07]  /*03f0*/  LDS R11, [R10] ;  /* 0x000000000a0b7984 */ /* 0x000fee0000000800 */
[----:B------:R-:W-:Y:S06]  /*0400*/  BAR.SYNC.DEFER_BLOCKING 0x0 ;  /* 0x0000000000007b1d */ /* 0x000fec0000010000 */
[----:B------:R1:W-:Y:S02]  /*0410*/  STS [R2], R9 ;  /* 0x0000000902007388 */ /* 0x0003e40000000800 */
[----:B------:R-:W-:Y:S01]  /*0420*/  BAR.SYNC.DEFER_BLOCKING 0x0 ;  /* 0x0000000000007b1d */ /* 0x000fe20000010000 */
[----:B-1----:R-:W-:-:S04]  /*0430*/  IMAD.WIDE R2, R15, 0x4, R4 ;  /* 0x000000040f027825 */ /* 0x002fc800078e0204 */
[----:B--2---:R-:W-:Y:S01]  /*0440*/  IMAD.WIDE R4, R15, 0x4, R6 ;  /* 0x000000040f047825 */ /* 0x004fe200078e0206 */
[----:B------:R-:W1:Y:S03]  /*0450*/  LDS R12, [R10] ;  /* 0x000000000a0c7984 */ /* 0x000e660000000800 */
[----:B-1----:R-:W-:-:S04]  /*0460*/  FFMA R12, R12, R13, 9.9999997473787516356e-06 ;  /* 0x3727c5ac0c0c7423 */ /* 0x002fc8000000000d */
[----:B------:R-:W1:Y:S01]  /*0470*/  MUFU.RSQ R13, R12 ;  /* 0x0000000c000d7308 */ /* 0x000e620000001400 */
[----:B------:R-:W-:Y:S06]  /*0480*/  BAR.SYNC.DEFER_BLOCKING 0x0 ;  /* 0x0000000000007b1d */ /* 0x000fec0000010000 */
[----:B-1----:R1:W-:Y:S01]  /*0490*/  @P0 STG.E desc[UR6][R2.64], R13 ;  /* 0x0000000d02000986 */ /* 0x0023e2000c101906 */
[----:B------:R-:W-:Y:S05]  /*04a0*/  @!P0 EXIT ;  /* 0x000000000000894d */ /* 0x000fea0003800000 */
[----:B------:R-:W-:Y:S01]  /*04b0*/  STG.E desc[UR6][R4.64], R11 ;  /* 0x0000000b04007986 */ /* 0x000fe2000c101906 */
[----:B------:R-:W-:Y:S05]  /*04c0*/  EXIT ;  /* 0x000000000000794d */ /* 0x000fea0003800000 */
.L_x_0:
[----:B------:R-:W-:-:S00]  /*04d0*/  BRA `(.L_x_0) ;  /* 0xfffffffc00fc7947 */ /* 0x000fc0000383ffff */
[----:B------:R-:W-:-:S00]  /*04e0*/  NOP ;  /* 0x0000000000007918 */ /* 0x000fc00000000000 */
        /* <DEDUP_REMOVED lines=9> */
.L_x_1:


//--------------------- .nv.global.init           --------------------------
	.section	.nv.global.init,"aw",@progbits
.nv.global.init:
	.type		_$_str,@object
	.size		_$_str,(.L_0 - _$_str)
_$_str:
        /*0000*/ 	.byte	0x5f, 0x5f, 0x43, 0x55, 0x44, 0x41, 0x5f, 0x46, 0x54, 0x5a, 0x00
.L_0:


//--------------------- .nv.shared.triton_per_fused_native_group_norm_1 --------------------------
	.section	.nv.shared.triton_per_fused_native_group_norm_1,"aw",@nobits
	.sectionflags	@""
	.align	16
	.zero		1024


//--------------------- .nv.constant0.triton_per_fused_native_group_norm_1 --------------------------
	.section	.nv.constant0.triton_per_fused_native_group_norm_1,"a",@progbits
	.sectionflags	@""
	.align	4
.nv.constant0.triton_per_fused_native_group_norm_1:
	.zero		576
